//
// Generated by NVIDIA NVVM Compiler
//
// Compiler Build ID: CL-36424714
// Cuda compilation tools, release 13.0, V13.0.88
// Based on NVVM 20.0.0
//

.version 9.0
.target sm_100
.address_size 64

	// .globl	_Z8r2KernelPfS_S_S_fi

.visible .entry _Z8r2KernelPfS_S_S_fi(
	.param .u64 .ptr .align 1 _Z8r2KernelPfS_S_S_fi_param_0,
	.param .u64 .ptr .align 1 _Z8r2KernelPfS_S_S_fi_param_1,
	.param .u64 .ptr .align 1 _Z8r2KernelPfS_S_S_fi_param_2,
	.param .u64 .ptr .align 1 _Z8r2KernelPfS_S_S_fi_param_3,
	.param .f32 _Z8r2KernelPfS_S_S_fi_param_4,
	.param .u32 _Z8r2KernelPfS_S_S_fi_param_5
)
{
	.reg .pred 	%p<2>;
	.reg .b32 	%r<6>;
	.reg .b32 	%f<9>;
	.reg .b64 	%rd<14>;

	ld.param.u64 	%rd1, [_Z8r2KernelPfS_S_S_fi_param_0];
	ld.param.u64 	%rd2, [_Z8r2KernelPfS_S_S_fi_param_1];
	ld.param.u64 	%rd3, [_Z8r2KernelPfS_S_S_fi_param_2];
	ld.param.u64 	%rd4, [_Z8r2KernelPfS_S_S_fi_param_3];
	ld.param.f32 	%f1, [_Z8r2KernelPfS_S_S_fi_param_4];
	ld.param.u32 	%r2, [_Z8r2KernelPfS_S_S_fi_param_5];
	mov.u32 	%r3, %ctaid.x;
	mov.u32 	%r4, %ntid.x;
	mov.u32 	%r5, %tid.x;
	mad.lo.s32 	%r1, %r3, %r4, %r5;
	setp.ge.s32 	%p1, %r1, %r2;
	@%p1 bra 	$L__BB0_2;
	cvta.to.global.u64 	%rd5, %rd1;
	cvta.to.global.u64 	%rd6, %rd2;
	cvta.to.global.u64 	%rd7, %rd3;
	cvta.to.global.u64 	%rd8, %rd4;
	mul.wide.s32 	%rd9, %r1, 4;
	add.s64 	%rd10, %rd5, %rd9;
	ld.global.f32 	%f2, [%rd10];
	add.s64 	%rd11, %rd6, %rd9;
	ld.global.f32 	%f3, [%rd11];
	sub.f32 	%f4, %f2, %f3;
	mul.f32 	%f5, %f4, %f4;
	add.s64 	%rd12, %rd7, %rd9;
	st.global.f32 	[%rd12], %f5;
	ld.global.f32 	%f6, [%rd10];
	sub.f32 	%f7, %f6, %f1;
	mul.f32 	%f8, %f7, %f7;
	add.s64 	%rd13, %rd8, %rd9;
	st.global.f32 	[%rd13], %f8;
$L__BB0_2:
	ret;

}
	// .globl	_Z14accuracyKernelPiS_S_i
.visible .entry _Z14accuracyKernelPiS_S_i(
	.param .u64 .ptr .align 1 _Z14accuracyKernelPiS_S_i_param_0,
	.param .u64 .ptr .align 1 _Z14accuracyKernelPiS_S_i_param_1,
	.param .u64 .ptr .align 1 _Z14accuracyKernelPiS_S_i_param_2,
	.param .u32 _Z14accuracyKernelPiS_S_i_param_3
)
{
	.reg .pred 	%p<3>;
	.reg .b32 	%r<9>;
	.reg .b64 	%rd<11>;

	ld.param.u64 	%rd1, [_Z14accuracyKernelPiS_S_i_param_0];
	ld.param.u64 	%rd2, [_Z14accuracyKernelPiS_S_i_param_1];
	ld.param.u64 	%rd3, [_Z14accuracyKernelPiS_S_i_param_2];
	ld.param.u32 	%r2, [_Z14accuracyKernelPiS_S_i_param_3];
	mov.u32 	%r3, %ctaid.x;
	mov.u32 	%r4, %ntid.x;
	mov.u32 	%r5, %tid.x;
	mad.lo.s32 	%r1, %r3, %r4, %r5;
	setp.ge.s32 	%p1, %r1, %r2;
	@%p1 bra 	$L__BB1_2;
	cvta.to.global.u64 	%rd4, %rd1;
	cvta.to.global.u64 	%rd5, %rd2;
	cvta.to.global.u64 	%rd6, %rd3;
	mul.wide.s32 	%rd7, %r1, 4;
	add.s64 	%rd8, %rd4, %rd7;
	ld.global.u32 	%r6, [%rd8];
	add.s64 	%rd9, %rd5, %rd7;
	ld.global.u32 	%r7, [%rd9];
	setp.eq.s32 	%p2, %r6, %r7;
	selp.u32 	%r8, 1, 0, %p2;
	add.s64 	%rd10, %rd6, %rd7;
	st.global.u32 	[%rd10], %r8;
$L__BB1_2:
	ret;

}
	// .globl	_Z8f1KernelPiS_S_S_S_i
.visible .entry _Z8f1KernelPiS_S_S_S_i(
	.param .u64 .ptr .align 1 _Z8f1KernelPiS_S_S_S_i_param_0,
	.param .u64 .ptr .align 1 _Z8f1KernelPiS_S_S_S_i_param_1,
	.param .u64 .ptr .align 1 _Z8f1KernelPiS_S_S_S_i_param_2,
	.param .u64 .ptr .align 1 _Z8f1KernelPiS_S_S_S_i_param_3,
	.param .u64 .ptr .align 1 _Z8f1KernelPiS_S_S_S_i_param_4,
	.param .u32 _Z8f1KernelPiS_S_S_S_i_param_5
)
{
	.reg .pred 	%p<8>;
	.reg .b32 	%r<24>;
	.reg .b64 	%rd<20>;

	ld.param.u64 	%rd3, [_Z8f1KernelPiS_S_S_S_i_param_0];
	ld.param.u64 	%rd4, [_Z8f1KernelPiS_S_S_S_i_param_1];
	ld.param.u64 	%rd5, [_Z8f1KernelPiS_S_S_S_i_param_2];
	ld.param.u64 	%rd6, [_Z8f1KernelPiS_S_S_S_i_param_3];
	ld.param.u64 	%rd7, [_Z8f1KernelPiS_S_S_S_i_param_4];
	ld.param.u32 	%r8, [_Z8f1KernelPiS_S_S_S_i_param_5];
	mov.u32 	%r9, %ctaid.x;
	mov.u32 	%r10, %ntid.x;
	mov.u32 	%r11, %tid.x;
	mad.lo.s32 	%r1, %r9, %r10, %r11;
	setp.ge.s32 	%p1, %r1, %r8;
	@%p1 bra 	$L__BB2_8;
	cvta.to.global.u64 	%rd8, %rd4;
	cvta.to.global.u64 	%rd9, %rd3;
	mul.wide.s32 	%rd10, %r1, 4;
	add.s64 	%rd1, %rd9, %rd10;
	ld.global.u32 	%r13, [%rd1];
	setp.ne.s32 	%p2, %r13, 1;
	add.s64 	%rd2, %rd8, %rd10;
	mov.b32 	%r21, 0;
	@%p2 bra 	$L__BB2_3;
	ld.global.u32 	%r14, [%rd2];
	setp.eq.s32 	%p3, %r14, 1;
	selp.u32 	%r21, 1, 0, %p3;
$L__BB2_3:
	cvta.to.global.u64 	%rd11, %rd5;
	add.s64 	%rd13, %rd11, %rd10;
	st.global.u32 	[%rd13], %r21;
	ld.global.u32 	%r16, [%rd1];
	setp.ne.s32 	%p4, %r16, 0;
	mov.b32 	%r22, 0;
	@%p4 bra 	$L__BB2_5;
	ld.global.u32 	%r17, [%rd2];
	setp.eq.s32 	%p5, %r17, 1;
	selp.u32 	%r22, 1, 0, %p5;
$L__BB2_5:
	cvta.to.global.u64 	%rd14, %rd6;
	add.s64 	%rd16, %rd14, %rd10;
	st.global.u32 	[%rd16], %r22;
	ld.global.u32 	%r19, [%rd1];
	setp.ne.s32 	%p6, %r19, 1;
	mov.b32 	%r23, 0;
	@%p6 bra 	$L__BB2_7;
	ld.global.u32 	%r20, [%rd2];
	setp.eq.s32 	%p7, %r20, 0;
	selp.u32 	%r23, 1, 0, %p7;
$L__BB2_7:
	cvta.to.global.u64 	%rd17, %rd7;
	add.s64 	%rd19, %rd17, %rd10;
	st.global.u32 	[%rd19], %r23;
$L__BB2_8:
	ret;

}
	// .globl	_Z9mccKernelPiS_S_S_S_S_i
.visible .entry _Z9mccKernelPiS_S_S_S_S_i(
	.param .u64 .ptr .align 1 _Z9mccKernelPiS_S_S_S_S_i_param_0,
	.param .u64 .ptr .align 1 _Z9mccKernelPiS_S_S_S_S_i_param_1,
	.param .u64 .ptr .align 1 _Z9mccKernelPiS_S_S_S_S_i_param_2,
	.param .u64 .ptr .align 1 _Z9mccKernelPiS_S_S_S_S_i_param_3,
	.param .u64 .ptr .align 1 _Z9mccKernelPiS_S_S_S_S_i_param_4,
	.param .u64 .ptr .align 1 _Z9mccKernelPiS_S_S_S_S_i_param_5,
	.param .u32 _Z9mccKernelPiS_S_S_S_S_i_param_6
)
{
	.reg .pred 	%p<10>;
	.reg .b32 	%r<30>;
	.reg .b64 	%rd<24>;

	ld.param.u64 	%rd3, [_Z9mccKernelPiS_S_S_S_S_i_param_0];
	ld.param.u64 	%rd4, [_Z9mccKernelPiS_S_S_S_S_i_param_1];
	ld.param.u64 	%rd5, [_Z9mccKernelPiS_S_S_S_S_i_param_2];
	ld.param.u64 	%rd6, [_Z9mccKernelPiS_S_S_S_S_i_param_3];
	ld.param.u64 	%rd7, [_Z9mccKernelPiS_S_S_S_S_i_param_4];
	ld.param.u64 	%rd8, [_Z9mccKernelPiS_S_S_S_S_i_param_5];
	ld.param.u32 	%r10, [_Z9mccKernelPiS_S_S_S_S_i_param_6];
	mov.u32 	%r11, %ctaid.x;
	mov.u32 	%r12, %ntid.x;
	mov.u32 	%r13, %tid.x;
	mad.lo.s32 	%r1, %r11, %r12, %r13;
	setp.ge.s32 	%p1, %r1, %r10;
	@%p1 bra 	$L__BB3_10;
	cvta.to.global.u64 	%rd9, %rd4;
	cvta.to.global.u64 	%rd10, %rd3;
	mul.wide.s32 	%rd11, %r1, 4;
	add.s64 	%rd1, %rd10, %rd11;
	ld.global.u32 	%r15, [%rd1];
	setp.ne.s32 	%p2, %r15, 1;
	add.s64 	%rd2, %rd9, %rd11;
	mov.b32 	%r26, 0;
	@%p2 bra 	$L__BB3_3;
	ld.global.u32 	%r16, [%rd2];
	setp.eq.s32 	%p3, %r16, 1;
	selp.u32 	%r26, 1, 0, %p3;
$L__BB3_3:
	cvta.to.global.u64 	%rd12, %rd5;
	add.s64 	%rd14, %rd12, %rd11;
	st.global.u32 	[%rd14], %r26;
	ld.global.u32 	%r18, [%rd1];
	setp.ne.s32 	%p4, %r18, 0;
	mov.b32 	%r27, 0;
	@%p4 bra 	$L__BB3_5;
	ld.global.u32 	%r19, [%rd2];
	setp.eq.s32 	%p5, %r19, 1;
	selp.u32 	%r27, 1, 0, %p5;
$L__BB3_5:
	cvta.to.global.u64 	%rd15, %rd6;
	add.s64 	%rd17, %rd15, %rd11;
	st.global.u32 	[%rd17], %r27;
	ld.global.u32 	%r21, [%rd1];
	setp.ne.s32 	%p6, %r21, 1;
	mov.b32 	%r28, 0;
	@%p6 bra 	$L__BB3_7;
	ld.global.u32 	%r22, [%rd2];
	setp.eq.s32 	%p7, %r22, 0;
	selp.u32 	%r28, 1, 0, %p7;
$L__BB3_7:
	cvta.to.global.u64 	%rd18, %rd7;
	add.s64 	%rd20, %rd18, %rd11;
	st.global.u32 	[%rd20], %r28;
	ld.global.u32 	%r24, [%rd1];
	setp.ne.s32 	%p8, %r24, 0;
	mov.b32 	%r29, 0;
	@%p8 bra 	$L__BB3_9;
	ld.global.u32 	%r25, [%rd2];
	setp.eq.s32 	%p9, %r25, 0;
	selp.u32 	%r29, 1, 0, %p9;
$L__BB3_9:
	cvta.to.global.u64 	%rd21, %rd8;
	add.s64 	%rd23, %rd21, %rd11;
	st.global.u32 	[%rd23], %r29;
$L__BB3_10:
	ret;

}


// ===== COMPILED SASS (sm_100) =====

	.target	sm_100

	.elftype	@"ET_EXEC"


//--------------------- .note.nv.tkinfo           --------------------------
	.section	.note.nv.tkinfo,"",@"SHT_NOTE"
	.sectionflags	@"SHF_NOTE_NV_TKINFO"
	.tkinfo
        /*0018*/ 	.word	0x00000002
        /*0030*/ 	.string	""
        /*0030*/ 	.string	"ptxas"
        /*0030*/ 	.string	"Cuda compilation tools, release 13.0, V13.0.88"
        /*0030*/ 	.string	"Build cuda_13.0.r13.0/compiler.36424714_0"
        /*0030*/ 	.string	"-arch sm_100 -m 64 "



//--------------------- .note.nv.cuinfo           --------------------------
	.section	.note.nv.cuinfo,"",@"SHT_NOTE"
	.sectionflags	@"SHF_NOTE_NV_CUINFO"
        /*0018*/ 	.short	0x0002
        /*001a*/ 	.short	0x0064
        /*001c*/ 	.short	0x0082
	.zero		2


//--------------------- .nv.info                  --------------------------
	.section	.nv.info,"",@"SHT_CUDA_INFO"
	.align	4


	//----- nvinfo : EIATTR_REGCOUNT
	.align		4
        /*0000*/ 	.byte	0x04, 0x2f
        /*0002*/ 	.short	(.L_1 - .L_0)
	.align		4
.L_0:
        /*0004*/ 	.word	index@(_Z8r2KernelPfS_S_S_fi)
        /*0008*/ 	.word	0x00000010


	//----- nvinfo : EIATTR_FRAME_SIZE
	.align		4
.L_1:
        /*000c*/ 	.byte	0x04, 0x11
        /*000e*/ 	.short	(.L_3 - .L_2)
	.align		4
.L_2:
        /*0010*/ 	.word	index@(_Z8r2KernelPfS_S_S_fi)
        /*0014*/ 	.word	0x00000000


	//----- nvinfo : EIATTR_REGCOUNT
	.align		4
.L_3:
        /*0018*/ 	.byte	0x04, 0x2f
        /*001a*/ 	.short	(.L_5 - .L_4)
	.align		4
.L_4:
        /*001c*/ 	.word	index@(_Z14accuracyKernelPiS_S_i)
        /*0020*/ 	.word	0x0000000c


	//----- nvinfo : EIATTR_FRAME_SIZE
	.align		4
.L_5:
        /*0024*/ 	.byte	0x04, 0x11
        /*0026*/ 	.short	(.L_7 - .L_6)
	.align		4
.L_6:
        /*0028*/ 	.word	index@(_Z14accuracyKernelPiS_S_i)
        /*002c*/ 	.word	0x00000000


	//----- nvinfo : EIATTR_REGCOUNT
	.align		4
.L_7:
        /*0030*/ 	.byte	0x04, 0x2f
        /*0032*/ 	.short	(.L_9 - .L_8)
	.align		4
.L_8:
        /*0034*/ 	.word	index@(_Z8f1KernelPiS_S_S_S_i)
        /*0038*/ 	.word	0x00000012


	//----- nvinfo : EIATTR_FRAME_SIZE
	.align		4
.L_9:
        /*003c*/ 	.byte	0x04, 0x11
        /*003e*/ 	.short	(.L_11 - .L_10)
	.align		4
.L_10:
        /*0040*/ 	.word	index@(_Z8f1KernelPiS_S_S_S_i)
        /*0044*/ 	.word	0x00000000


	//----- nvinfo : EIATTR_REGCOUNT
	.align		4
.L_11:
        /*0048*/ 	.byte	0x04, 0x2f
        /*004a*/ 	.short	(.L_13 - .L_12)
	.align		4
.L_12:
        /*004c*/ 	.word	index@(_Z9mccKernelPiS_S_S_S_S_i)
        /*0050*/ 	.word	0x00000010


	//----- nvinfo : EIATTR_FRAME_SIZE
	.align		4
.L_13:
        /*0054*/ 	.byte	0x04, 0x11
        /*0056*/ 	.short	(.L_15 - .L_14)
	.align		4
.L_14:
        /*0058*/ 	.word	index@(_Z9mccKernelPiS_S_S_S_S_i)
        /*005c*/ 	.word	0x00000000


	//----- nvinfo : EIATTR_MIN_STACK_SIZE
	.align		4
.L_15:
        /*0060*/ 	.byte	0x04, 0x12
        /*0062*/ 	.short	(.L_17 - .L_16)
	.align		4
.L_16:
        /*0064*/ 	.word	index@(_Z9mccKernelPiS_S_S_S_S_i)
        /*0068*/ 	.word	0x00000000


	//----- nvinfo : EIATTR_MIN_STACK_SIZE
	.align		4
.L_17:
        /*006c*/ 	.byte	0x04, 0x12
        /*006e*/ 	.short	(.L_19 - .L_18)
	.align		4
.L_18:
        /*0070*/ 	.word	index@(_Z8f1KernelPiS_S_S_S_i)
        /*0074*/ 	.word	0x00000000


	//----- nvinfo : EIATTR_MIN_STACK_SIZE
	.align		4
.L_19:
        /*0078*/ 	.byte	0x04, 0x12
        /*007a*/ 	.short	(.L_21 - .L_20)
	.align		4
.L_20:
        /*007c*/ 	.word	index@(_Z14accuracyKernelPiS_S_i)
        /*0080*/ 	.word	0x00000000


	//----- nvinfo : EIATTR_MIN_STACK_SIZE
	.align		4
.L_21:
        /*0084*/ 	.byte	0x04, 0x12
        /*0086*/ 	.short	(.L_23 - .L_22)
	.align		4
.L_22:
        /*0088*/ 	.word	index@(_Z8r2KernelPfS_S_S_fi)
        /*008c*/ 	.word	0x00000000
.L_23:


//--------------------- .nv.compat                --------------------------
	.section	.nv.compat,"",@"SHT_CUDA_COMPAT_INFO"
	.align	4
        /*0000*/ 	.byte	0x02, 0x09, 0x00, 0x00, 0x02, 0x02, 0x01, 0x00, 0x02, 0x05, 0x05, 0x00, 0x03, 0x07, 0x01, 0x01
        /*0010*/ 	.byte	0x02, 0x03, 0x00, 0x00, 0x02, 0x06, 0x01, 0x00, 0x04, 0x0b, 0x08, 0x00, 0x09, 0x00, 0x00, 0x00
        /*0020*/ 	.byte	0x00, 0x00, 0x00, 0x00


//--------------------- .nv.info._Z9mccKernelPiS_S_S_S_S_i --------------------------
	.section	.nv.info._Z9mccKernelPiS_S_S_S_S_i,"",@"SHT_CUDA_INFO"
	.sectionflags	@""
	.align	4


	//----- nvinfo : EIATTR_CUDA_API_VERSION
	.align		4
        /*0000*/ 	.byte	0x04, 0x37
        /*0002*/ 	.short	(.L_25 - .L_24)
.L_24:
        /*0004*/ 	.word	0x00000082


	//----- nvinfo : EIATTR_KPARAM_INFO
	.align		4
.L_25:
        /*0008*/ 	.byte	0x04, 0x17
        /*000a*/ 	.short	(.L_27 - .L_26)
.L_26:
        /*000c*/ 	.word	0x00000000
        /*0010*/ 	.short	0x0006
        /*0012*/ 	.short	0x0030
        /*0014*/ 	.byte	0x00, 0xf0, 0x11, 0x00


	//----- nvinfo : EIATTR_KPARAM_INFO
	.align		4
.L_27:
        /*0018*/ 	.byte	0x04, 0x17
        /*001a*/ 	.short	(.L_29 - .L_28)
.L_28:
        /*001c*/ 	.word	0x00000000
        /*0020*/ 	.short	0x0005
        /*0022*/ 	.short	0x0028
        /*0024*/ 	.byte	0x00, 0xf5, 0x21, 0x00


	//----- nvinfo : EIATTR_KPARAM_INFO
	.align		4
.L_29:
        /*0028*/ 	.byte	0x04, 0x17
        /*002a*/ 	.short	(.L_31 - .L_30)
.L_30:
        /*002c*/ 	.word	0x00000000
        /*0030*/ 	.short	0x0004
        /*0032*/ 	.short	0x0020
        /*0034*/ 	.byte	0x00, 0xf5, 0x21, 0x00


	//----- nvinfo : EIATTR_KPARAM_INFO
	.align		4
.L_31:
        /*0038*/ 	.byte	0x04, 0x17
        /*003a*/ 	.short	(.L_33 - .L_32)
.L_32:
        /*003c*/ 	.word	0x00000000
        /*0040*/ 	.short	0x0003
        /*0042*/ 	.short	0x0018
        /*0044*/ 	.byte	0x00, 0xf5, 0x21, 0x00


	//----- nvinfo : EIATTR_KPARAM_INFO
	.align		4
.L_33:
        /*0048*/ 	.byte	0x04, 0x17
        /*004a*/ 	.short	(.L_35 - .L_34)
.L_34:
        /*004c*/ 	.word	0x00000000
        /*0050*/ 	.short	0x0002
        /*0052*/ 	.short	0x0010
        /*0054*/ 	.byte	0x00, 0xf5, 0x21, 0x00


	//----- nvinfo : EIATTR_KPARAM_INFO
	.align		4
.L_35:
        /*0058*/ 	.byte	0x04, 0x17
        /*005a*/ 	.short	(.L_37 - .L_36)
.L_36:
        /*005c*/ 	.word	0x00000000
        /*0060*/ 	.short	0x0001
        /*0062*/ 	.short	0x0008
        /*0064*/ 	.byte	0x00, 0xf5, 0x21, 0x00


	//----- nvinfo : EIATTR_KPARAM_INFO
	.align		4
.L_37:
        /*0068*/ 	.byte	0x04, 0x17
        /*006a*/ 	.short	(.L_39 - .L_38)
.L_38:
        /*006c*/ 	.word	0x00000000
        /*0070*/ 	.short	0x0000
        /*0072*/ 	.short	0x0000
        /*0074*/ 	.byte	0x00, 0xf5, 0x21, 0x00


	//----- nvinfo : EIATTR_SPARSE_MMA_MASK
	.align		4
.L_39:
        /*0078*/ 	.byte	0x03, 0x50
        /*007a*/ 	.short	0x0000


	//----- nvinfo : EIATTR_MAXREG_COUNT
	.align		4
        /*007c*/ 	.byte	0x03, 0x1b
        /*007e*/ 	.short	0x00ff


	//----- nvinfo : EIATTR_MERCURY_ISA_VERSION
	.align		4
        /*0080*/ 	.byte	0x03, 0x5f
        /*0082*/ 	.short	0x0101


	//----- nvinfo : EIATTR_VRC_CTA_INIT_COUNT
	.align		4
        /*0084*/ 	.byte	0x02, 0x4a
	.zero		1
	.zero		1


	//----- nvinfo : EIATTR_EXIT_INSTR_OFFSETS
	.align		4
        /*0088*/ 	.byte	0x04, 0x1c
        /*008a*/ 	.short	(.L_41 - .L_40)


	//   ....[0]....
.L_40:
        /*008c*/ 	.word	0x00000070


	//   ....[1]....
        /*0090*/ 	.word	0x00000340


	//----- nvinfo : EIATTR_CRS_STACK_SIZE
	.align		4
.L_41:
        /*0094*/ 	.byte	0x04, 0x1e
        /*0096*/ 	.short	(.L_43 - .L_42)
.L_42:
        /*0098*/ 	.word	0x00000000


	//----- nvinfo : EIATTR_CBANK_PARAM_SIZE
	.align		4
.L_43:
        /*009c*/ 	.byte	0x03, 0x19
        /*009e*/ 	.short	0x0034


	//----- nvinfo : EIATTR_PARAM_CBANK
	.align		4
        /*00a0*/ 	.byte	0x04, 0x0a
        /*00a2*/ 	.short	(.L_45 - .L_44)
	.align		4
.L_44:
        /*00a4*/ 	.word	index@(.nv.constant0._Z9mccKernelPiS_S_S_S_S_i)
        /*00a8*/ 	.short	0x0380
        /*00aa*/ 	.short	0x0034


	//----- nvinfo : EIATTR_SW_WAR
	.align		4
.L_45:
        /*00ac*/ 	.byte	0x04, 0x36
        /*00ae*/ 	.short	(.L_47 - .L_46)
.L_46:
        /*00b0*/ 	.word	0x00000008
.L_47:


//--------------------- .nv.info._Z8f1KernelPiS_S_S_S_i --------------------------
	.section	.nv.info._Z8f1KernelPiS_S_S_S_i,"",@"SHT_CUDA_INFO"
	.sectionflags	@""
	.align	4


	//----- nvinfo : EIATTR_CUDA_API_VERSION
	.align		4
        /*0000*/ 	.byte	0x04, 0x37
        /*0002*/ 	.short	(.L_49 - .L_48)
.L_48:
        /*0004*/ 	.word	0x00000082


	//----- nvinfo : EIATTR_KPARAM_INFO
	.align		4
.L_49:
        /*0008*/ 	.byte	0x04, 0x17
        /*000a*/ 	.short	(.L_51 - .L_50)
.L_50:
        /*000c*/ 	.word	0x00000000
        /*0010*/ 	.short	0x0005
        /*0012*/ 	.short	0x0028
        /*0014*/ 	.byte	0x00, 0xf0, 0x11, 0x00


	//----- nvinfo : EIATTR_KPARAM_INFO
	.align		4
.L_51:
        /*0018*/ 	.byte	0x04, 0x17
        /*001a*/ 	.short	(.L_53 - .L_52)
.L_52:
        /*001c*/ 	.word	0x00000000
        /*0020*/ 	.short	0x0004
        /*0022*/ 	.short	0x0020
        /*0024*/ 	.byte	0x00, 0xf5, 0x21, 0x00


	//----- nvinfo : EIATTR_KPARAM_INFO
	.align		4
.L_53:
        /*0028*/ 	.byte	0x04, 0x17
        /*002a*/ 	.short	(.L_55 - .L_54)
.L_54:
        /*002c*/ 	.word	0x00000000
        /*0030*/ 	.short	0x0003
        /*0032*/ 	.short	0x0018
        /*0034*/ 	.byte	0x00, 0xf5, 0x21, 0x00


	//----- nvinfo : EIATTR_KPARAM_INFO
	.align		4
.L_55:
        /*0038*/ 	.byte	0x04, 0x17
        /*003a*/ 	.short	(.L_57 - .L_56)
.L_56:
        /*003c*/ 	.word	0x00000000
        /*0040*/ 	.short	0x0002
        /*0042*/ 	.short	0x0010
        /*0044*/ 	.byte	0x00, 0xf5, 0x21, 0x00


	//----- nvinfo : EIATTR_KPARAM_INFO
	.align		4
.L_57:
        /*0048*/ 	.byte	0x04, 0x17
        /*004a*/ 	.short	(.L_59 - .L_58)
.L_58:
        /*004c*/ 	.word	0x00000000
        /*0050*/ 	.short	0x0001
        /*0052*/ 	.short	0x0008
        /*0054*/ 	.byte	0x00, 0xf5, 0x21, 0x00


	//----- nvinfo : EIATTR_KPARAM_INFO
	.align		4
.L_59:
        /*0058*/ 	.byte	0x04, 0x17
        /*005a*/ 	.short	(.L_61 - .L_60)
.L_60:
        /*005c*/ 	.word	0x00000000
        /*0060*/ 	.short	0x0000
        /*0062*/ 	.short	0x0000
        /*0064*/ 	.byte	0x00, 0xf5, 0x21, 0x00


	//----- nvinfo : EIATTR_SPARSE_MMA_MASK
	.align		4
.L_61:
        /*0068*/ 	.byte	0x03, 0x50
        /*006a*/ 	.short	0x0000


	//----- nvinfo : EIATTR_MAXREG_COUNT
	.align		4
        /*006c*/ 	.byte	0x03, 0x1b
        /*006e*/ 	.short	0x00ff


	//----- nvinfo : EIATTR_MERCURY_ISA_VERSION
	.align		4
        /*0070*/ 	.byte	0x03, 0x5f
        /*0072*/ 	.short	0x0101


	//----- nvinfo : EIATTR_VRC_CTA_INIT_COUNT
	.align		4
        /*0074*/ 	.byte	0x02, 0x4a
	.zero		1
	.zero		1


	//----- nvinfo : EIATTR_EXIT_INSTR_OFFSETS
	.align		4
        /*0078*/ 	.byte	0x04, 0x1c
        /*007a*/ 	.short	(.L_63 - .L_62)


	//   ....[0]....
.L_62:
        /*007c*/ 	.word	0x00000070


	//   ....[1]....
        /*0080*/ 	.word	0x000002b0


	//----- nvinfo : EIATTR_CRS_STACK_SIZE
	.align		4
.L_63:
        /*0084*/ 	.byte	0x04, 0x1e
        /*0086*/ 	.short	(.L_65 - .L_64)
.L_64:
        /*0088*/ 	.word	0x00000000


	//----- nvinfo : EIATTR_CBANK_PARAM_SIZE
	.align		4
.L_65:
        /*008c*/ 	.byte	0x03, 0x19
        /*008e*/ 	.short	0x002c


	//----- nvinfo : EIATTR_PARAM_CBANK
	.align		4
        /*0090*/ 	.byte	0x04, 0x0a
        /*0092*/ 	.short	(.L_67 - .L_66)
	.align		4
.L_66:
        /*0094*/ 	.word	index@(.nv.constant0._Z8f1KernelPiS_S_S_S_i)
        /*0098*/ 	.short	0x0380
        /*009a*/ 	.short	0x002c


	//----- nvinfo : EIATTR_SW_WAR
	.align		4
.L_67:
        /*009c*/ 	.byte	0x04, 0x36
        /*009e*/ 	.short	(.L_69 - .L_68)
.L_68:
        /*00a0*/ 	.word	0x00000008
.L_69:


//--------------------- .nv.info._Z14accuracyKernelPiS_S_i --------------------------
	.section	.nv.info._Z14accuracyKernelPiS_S_i,"",@"SHT_CUDA_INFO"
	.sectionflags	@""
	.align	4


	//----- nvinfo : EIATTR_CUDA_API_VERSION
	.align		4
        /*0000*/ 	.byte	0x04, 0x37
        /*0002*/ 	.short	(.L_71 - .L_70)
.L_70:
        /*0004*/ 	.word	0x00000082


	//----- nvinfo : EIATTR_KPARAM_INFO
	.align		4
.L_71:
        /*0008*/ 	.byte	0x04, 0x17
        /*000a*/ 	.short	(.L_73 - .L_72)
.L_72:
        /*000c*/ 	.word	0x00000000
        /*0010*/ 	.short	0x0003
        /*0012*/ 	.short	0x0018
        /*0014*/ 	.byte	0x00, 0xf0, 0x11, 0x00


	//----- nvinfo : EIATTR_KPARAM_INFO
	.align		4
.L_73:
        /*0018*/ 	.byte	0x04, 0x17
        /*001a*/ 	.short	(.L_75 - .L_74)
.L_74:
        /*001c*/ 	.word	0x00000000
        /*0020*/ 	.short	0x0002
        /*0022*/ 	.short	0x0010
        /*0024*/ 	.byte	0x00, 0xf5, 0x21, 0x00


	//----- nvinfo : EIATTR_KPARAM_INFO
	.align		4
.L_75:
        /*0028*/ 	.byte	0x04, 0x17
        /*002a*/ 	.short	(.L_77 - .L_76)
.L_76:
        /*002c*/ 	.word	0x00000000
        /*0030*/ 	.short	0x0001
        /*0032*/ 	.short	0x0008
        /*0034*/ 	.byte	0x00, 0xf5, 0x21, 0x00


	//----- nvinfo : EIATTR_KPARAM_INFO
	.align		4
.L_77:
        /*0038*/ 	.byte	0x04, 0x17
        /*003a*/ 	.short	(.L_79 - .L_78)
.L_78:
        /*003c*/ 	.word	0x00000000
        /*0040*/ 	.short	0x0000
        /*0042*/ 	.short	0x0000
        /*0044*/ 	.byte	0x00, 0xf5, 0x21, 0x00


	//----- nvinfo : EIATTR_SPARSE_MMA_MASK
	.align		4
.L_79:
        /*0048*/ 	.byte	0x03, 0x50
        /*004a*/ 	.short	0x0000


	//----- nvinfo : EIATTR_MAXREG_COUNT
	.align		4
        /*004c*/ 	.byte	0x03, 0x1b
        /*004e*/ 	.short	0x00ff


	//----- nvinfo : EIATTR_MERCURY_ISA_VERSION
	.align		4
        /*0050*/ 	.byte	0x03, 0x5f
        /*0052*/ 	.short	0x0101


	//----- nvinfo : EIATTR_VRC_CTA_INIT_COUNT
	.align		4
        /*0054*/ 	.byte	0x02, 0x4a
	.zero		1
	.zero		1


	//----- nvinfo : EIATTR_EXIT_INSTR_OFFSETS
	.align		4
        /*0058*/ 	.byte	0x04, 0x1c
        /*005a*/ 	.short	(.L_81 - .L_80)


	//   ....[0]....
.L_80:
        /*005c*/ 	.word	0x00000070


	//   ....[1]....
        /*0060*/ 	.word	0x00000140


	//----- nvinfo : EIATTR_CBANK_PARAM_SIZE
	.align		4
.L_81:
        /*0064*/ 	.byte	0x03, 0x19
        /*0066*/ 	.short	0x001c


	//----- nvinfo : EIATTR_PARAM_CBANK
	.align		4
        /*0068*/ 	.byte	0x04, 0x0a
        /*006a*/ 	.short	(.L_83 - .L_82)
	.align		4
.L_82:
        /*006c*/ 	.word	index@(.nv.constant0._Z14accuracyKernelPiS_S_i)
        /*0070*/ 	.short	0x0380
        /*0072*/ 	.short	0x001c


	//----- nvinfo : EIATTR_SW_WAR
	.align		4
.L_83:
        /*0074*/ 	.byte	0x04, 0x36
        /*0076*/ 	.short	(.L_85 - .L_84)
.L_84:
        /*0078*/ 	.word	0x00000008
.L_85:


//--------------------- .nv.info._Z8r2KernelPfS_S_S_fi --------------------------
	.section	.nv.info._Z8r2KernelPfS_S_S_fi,"",@"SHT_CUDA_INFO"
	.sectionflags	@""
	.align	4


	//----- nvinfo : EIATTR_CUDA_API_VERSION
	.align		4
        /*0000*/ 	.byte	0x04, 0x37
        /*0002*/ 	.short	(.L_87 - .L_86)
.L_86:
        /*0004*/ 	.word	0x00000082


	//----- nvinfo : EIATTR_KPARAM_INFO
	.align		4
.L_87:
        /*0008*/ 	.byte	0x04, 0x17
        /*000a*/ 	.short	(.L_89 - .L_88)
.L_88:
        /*000c*/ 	.word	0x00000000
        /*0010*/ 	.short	0x0005
        /*0012*/ 	.short	0x0024
        /*0014*/ 	.byte	0x00, 0xf0, 0x11, 0x00


	//----- nvinfo : EIATTR_KPARAM_INFO
	.align		4
.L_89:
        /*0018*/ 	.byte	0x04, 0x17
        /*001a*/ 	.short	(.L_91 - .L_90)
.L_90:
        /*001c*/ 	.word	0x00000000
        /*0020*/ 	.short	0x0004
        /*0022*/ 	.short	0x0020
        /*0024*/ 	.byte	0x00, 0xf0, 0x11, 0x00


	//----- nvinfo : EIATTR_KPARAM_INFO
	.align		4
.L_91:
        /*0028*/ 	.byte	0x04, 0x17
        /*002a*/ 	.short	(.L_93 - .L_92)
.L_92:
        /*002c*/ 	.word	0x00000000
        /*0030*/ 	.short	0x0003
        /*0032*/ 	.short	0x0018
        /*0034*/ 	.byte	0x00, 0xf5, 0x21, 0x00


	//----- nvinfo : EIATTR_KPARAM_INFO
	.align		4
.L_93:
        /*0038*/ 	.byte	0x04, 0x17
        /*003a*/ 	.short	(.L_95 - .L_94)
.L_94:
        /*003c*/ 	.word	0x00000000
        /*0040*/ 	.short	0x0002
        /*0042*/ 	.short	0x0010
        /*0044*/ 	.byte	0x00, 0xf5, 0x21, 0x00


	//----- nvinfo : EIATTR_KPARAM_INFO
	.align		4
.L_95:
        /*0048*/ 	.byte	0x04, 0x17
        /*004a*/ 	.short	(.L_97 - .L_96)
.L_96:
        /*004c*/ 	.word	0x00000000
        /*0050*/ 	.short	0x0001
        /*0052*/ 	.short	0x0008
        /*0054*/ 	.byte	0x00, 0xf5, 0x21, 0x00


	//----- nvinfo : EIATTR_KPARAM_INFO
	.align		4
.L_97:
        /*0058*/ 	.byte	0x04, 0x17
        /*005a*/ 	.short	(.L_99 - .L_98)
.L_98:
        /*005c*/ 	.word	0x00000000
        /*0060*/ 	.short	0x0000
        /*0062*/ 	.short	0x0000
        /*0064*/ 	.byte	0x00, 0xf5, 0x21, 0x00


	//----- nvinfo : EIATTR_SPARSE_MMA_MASK
	.align		4
.L_99:
        /*0068*/ 	.byte	0x03, 0x50
        /*006a*/ 	.short	0x0000


	//----- nvinfo : EIATTR_MAXREG_COUNT
	.align		4
        /*006c*/ 	.byte	0x03, 0x1b
        /*006e*/ 	.short	0x00ff


	//----- nvinfo : EIATTR_MERCURY_ISA_VERSION
	.align		4
        /*0070*/ 	.byte	0x03, 0x5f
        /*0072*/ 	.short	0x0101


	//----- nvinfo : EIATTR_VRC_CTA_INIT_COUNT
	.align		4
        /*0074*/ 	.byte	0x02, 0x4a
	.zero		1
	.zero		1


	//----- nvinfo : EIATTR_EXIT_INSTR_OFFSETS
	.align		4
        /*0078*/ 	.byte	0x04, 0x1c
        /*007a*/ 	.short	(.L_101 - .L_100)


	//   ....[0]....
.L_100:
        /*007c*/ 	.word	0x00000070


	//   ....[1]....
        /*0080*/ 	.word	0x000001b0


	//----- nvinfo : EIATTR_CBANK_PARAM_SIZE
	.align		4
.L_101:
        /*0084*/ 	.byte	0x03, 0x19
        /*0086*/ 	.short	0x0028


	//----- nvinfo : EIATTR_PARAM_CBANK
	.align		4
        /*0088*/ 	.byte	0x04, 0x0a
        /*008a*/ 	.short	(.L_103 - .L_102)
	.align		4
.L_102:
        /*008c*/ 	.word	index@(.nv.constant0._Z8r2KernelPfS_S_S_fi)
        /*0090*/ 	.short	0x0380
        /*0092*/ 	.short	0x0028


	//----- nvinfo : EIATTR_SW_WAR
	.align		4
.L_103:
        /*0094*/ 	.byte	0x04, 0x36
        /*0096*/ 	.short	(.L_105 - .L_104)
.L_104:
        /*0098*/ 	.word	0x00000008
.L_105:


//--------------------- .nv.callgraph             --------------------------
	.section	.nv.callgraph,"",@"SHT_CUDA_CALLGRAPH"
	.align	4
	.sectionentsize	8
	.align		4
        /*0000*/ 	.word	0x00000000
	.align		4
        /*0004*/ 	.word	0xffffffff
	.align		4
        /*0008*/ 	.word	0x00000000
	.align		4
        /*000c*/ 	.word	0xfffffffe
	.align		4
        /*0010*/ 	.word	0x00000000
	.align		4
        /*0014*/ 	.word	0xfffffffd
	.align		4
        /*0018*/ 	.word	0x00000000
	.align		4
        /*001c*/ 	.word	0xfffffffc


//--------------------- .text._Z9mccKernelPiS_S_S_S_S_i --------------------------
	.section	.text._Z9mccKernelPiS_S_S_S_S_i,"ax",@progbits
	.align	128
        .global         _Z9mccKernelPiS_S_S_S_S_i
        .type           _Z9mccKernelPiS_S_S_S_S_i,@function
        .size           _Z9mccKernelPiS_S_S_S_S_i,(.L_x_8 - _Z9mccKernelPiS_S_S_S_S_i)
        .other          _Z9mccKernelPiS_S_S_S_S_i,@"STO_CUDA_ENTRY STV_DEFAULT"
_Z9mccKernelPiS_S_S_S_S_i:
.text._Z9mccKernelPiS_S_S_S_S_i:
[----:B------:R-:W-:Y:S01]  /*0000*/  LDC R1, c[0x0][0x37c] ;  /* 0x0000df00ff017b82 */ /* 0x000fe20000000800 */
[----:B------:R-:W0:Y:S07]  /*0010*/  S2R R3, SR_TID.X ;  /* 0x0000000000037919 */ /* 0x000e2e0000002100 */
[----:B------:R-:W0:Y:S01]  /*0020*/  S2UR UR4, SR_CTAID.X ;  /* 0x00000000000479c3 */ /* 0x000e220000002500 */
[----:B------:R-:W1:Y:S07]  /*0030*/  LDCU UR5, c[0x0][0x3b0] ;  /* 0x00007600ff0577ac */ /* 0x000e6e0008000800 */
[----:B------:R-:W0:Y:S02]  /*0040*/  LDC R0, c[0x0][0x360] ;  /* 0x0000d800ff007b82 */ /* 0x000e240000000800 */
[----:B0-----:R-:W-:-:S05]  /*0050*/  IMAD R0, R0, UR4, R3 ;  /* 0x0000000400007c24 */ /* 0x001fca000f8e0203 */
[----:B-1----:R-:W-:-:S13]  /*0060*/  ISETP.GE.AND P0, PT, R0, UR5, PT ;  /* 0x0000000500007c0c */ /* 0x002fda000bf06270 */
[----:B------:R-:W-:Y:S05]  /*0070*/  @P0 EXIT ;  /* 0x000000000000094d */ /* 0x000fea0003800000 */
[----:B------:R-:W0:Y:S01]  /*0080*/  LDC.64 R4, c[0x0][0x380] ;  /* 0x0000e000ff047b82 */ /* 0x000e220000000a00 */
[----:B------:R-:W1:Y:S07]  /*0090*/  LDCU.64 UR4, c[0x0][0x358] ;  /* 0x00006b00ff0477ac */ /* 0x000e6e0008000a00 */
[----:B------:R-:W2:Y:S01]  /*00a0*/  LDC.64 R2, c[0x0][0x388] ;  /* 0x0000e200ff027b82 */ /* 0x000ea20000000a00 */
[----:B0-----:R-:W-:-:S05]  /*00b0*/  IMAD.WIDE R4, R0, 0x4, R4 ;  /* 0x0000000400047825 */ /* 0x001fca00078e0204 */
[----:B-1----:R-:W3:Y:S01]  /*00c0*/  LDG.E R6, desc[UR4][R4.64] ;  /* 0x0000000404067981 */ /* 0x002ee2000c1e1900 */
[----:B--2---:R-:W-:Y:S01]  /*00d0*/  IMAD.WIDE R2, R0, 0x4, R2 ;  /* 0x0000000400027825 */ /* 0x004fe200078e0202 */
[----:B---3--:R-:W-:Y:S02]  /*00e0*/  ISETP.NE.AND P0, PT, R6, 0x1, PT ;  /* 0x000000010600780c */ /* 0x008fe40003f05270 */
[----:B------:R-:W0:Y:S11]  /*00f0*/  LDC.64 R6, c[0x0][0x390] ;  /* 0x0000e400ff067b82 */ /* 0x000e360000000a00 */
[----:B------:R-:W2:Y:S01]  /*0100*/  @!P0 LDG.E R8, desc[UR4][R2.64] ;  /* 0x0000000402088981 */ /* 0x000ea2000c1e1900 */
[----:B------:R-:W-:-:S02]  /*0110*/  IMAD.MOV.U32 R11, RZ, RZ, RZ ;  /* 0x000000ffff0b7224 */ /* 0x000fc400078e00ff */
[----:B0-----:R-:W-:Y:S01]  /*0120*/  IMAD.WIDE R6, R0, 0x4, R6 ;  /* 0x0000000400067825 */ /* 0x001fe200078e0206 */
[----:B--2---:R-:W-:-:S04]  /*0130*/  @!P0 ISETP.NE.AND P1, PT, R8, 0x1, PT ;  /* 0x000000010800880c */ /* 0x004fc80003f25270 */
[----:B------:R-:W-:-:S05]  /*0140*/  @!P0 SEL R11, RZ, 0x1, P1 ;  /* 0x00000001ff0b8807 */ /* 0x000fca0000800000 */
[----:B------:R0:W-:Y:S04]  /*0150*/  STG.E desc[UR4][R6.64], R11 ;  /* 0x0000000b06007986 */ /* 0x0001e8000c101904 */
[----:B------:R-:W2:Y:S01]  /*0160*/  LDG.E R8, desc[UR4][R4.64] ;  /* 0x0000000404087981 */ /* 0x000ea2000c1e1900 */
[----:B------:R-:W-:Y:S01]  /*0170*/  IMAD.MOV.U32 R13, RZ, RZ, RZ ;  /* 0x000000ffff0d7224 */ /* 0x000fe200078e00ff */
[----:B0-----:R-:W0:Y:S01]  /*0180*/  LDC.64 R6, c[0x0][0x3a0] ;  /* 0x0000e800ff067b82 */ /* 0x001e220000000a00 */
[----:B--2---:R-:W-:-:S07]  /*0190*/  ISETP.NE.AND P0, PT, R8, RZ, PT ;  /* 0x000000ff0800720c */ /* 0x004fce0003f05270 */
[----:B------:R-:W1:Y:S06]  /*01a0*/  LDC.64 R8, c[0x0][0x398] ;  /* 0x0000e600ff087b82 */ /* 0x000e6c0000000a00 */
[----:B------:R-:W2:Y:S01]  /*01b0*/  @!P0 LDG.E R10, desc[UR4][R2.64] ;  /* 0x00000004020a8981 */ /* 0x000ea2000c1e1900 */
[----:B-1----:R-:W-:Y:S01]  /*01c0*/  IMAD.WIDE R8, R0, 0x4, R8 ;  /* 0x0000000400087825 */ /* 0x002fe200078e0208 */
[----:B--2---:R-:W-:-:S04]  /*01d0*/  @!P0 ISETP.NE.AND P1, PT, R10, 0x1, PT ;  /* 0x000000010a00880c */ /* 0x004fc80003f25270 */
[----:B------:R-:W-:-:S05]  /*01e0*/  @!P0 SEL R13, RZ, 0x1, P1 ;  /* 0x00000001ff0d8807 */ /* 0x000fca0000800000 */
[----:B------:R1:W-:Y:S04]  /*01f0*/  STG.E desc[UR4][R8.64], R13 ;  /* 0x0000000d08007986 */ /* 0x0003e8000c101904 */
[----:B------:R-:W2:Y:S01]  /*0200*/  LDG.E R10, desc[UR4][R4.64] ;  /* 0x00000004040a7981 */ /* 0x000ea2000c1e1900 */
[----:B------:R-:W-:Y:S02]  /*0210*/  IMAD.MOV.U32 R11, RZ, RZ, RZ ;  /* 0x000000ffff0b7224 */ /* 0x000fe400078e00ff */
[----:B0-----:R-:W-:Y:S01]  /*0220*/  IMAD.WIDE R6, R0, 0x4, R6 ;  /* 0x0000000400067825 */ /* 0x001fe200078e0206 */
[----:B-1----:R-:W0:Y:S01]  /*0230*/  LDC.64 R8, c[0x0][0x3a8] ;  /* 0x0000ea00ff087b82 */ /* 0x002e220000000a00 */
[----:B--2---:R-:W-:-:S13]  /*0240*/  ISETP.NE.AND P0, PT, R10, 0x1, PT ;  /* 0x000000010a00780c */ /* 0x004fda0003f05270 */
[----:B------:R-:W2:Y:S02]  /*0250*/  @!P0 LDG.E R10, desc[UR4][R2.64] ;  /* 0x00000004020a8981 */ /* 0x000ea4000c1e1900 */
[----:B--2---:R-:W-:-:S04]  /*0260*/  @!P0 ISETP.NE.AND P1, PT, R10, RZ, PT ;  /* 0x000000ff0a00820c */ /* 0x004fc80003f25270 */
[----:B------:R-:W-:-:S05]  /*0270*/  @!P0 SEL R11, RZ, 0x1, P1 ;  /* 0x00000001ff0b8807 */ /* 0x000fca0000800000 */
[----:B------:R1:W-:Y:S04]  /*0280*/  STG.E desc[UR4][R6.64], R11 ;  /* 0x0000000b06007986 */ /* 0x0003e8000c101904 */
[----:B------:R-:W2:Y:S01]  /*0290*/  LDG.E R10, desc[UR4][R4.64] ;  /* 0x00000004040a7981 */ /* 0x000ea2000c1e1900 */
[----:B------:R-:W-:Y:S01]  /*02a0*/  BSSY.RECONVERGENT B0, `(.L_x_0) ;  /* 0x0000008000007945 */ /* 0x000fe20003800200 */
[----:B0-----:R-:W-:-:S04]  /*02b0*/  IMAD.WIDE R8, R0, 0x4, R8 ;  /* 0x0000000400087825 */ /* 0x001fc800078e0208 */
[----:B------:R-:W-:Y:S01]  /*02c0*/  IMAD.MOV.U32 R13, RZ, RZ, RZ ;  /* 0x000000ffff0d7224 */ /* 0x000fe200078e00ff */
[----:B--2---:R-:W-:-:S13]  /*02d0*/  ISETP.NE.AND P0, PT, R10, RZ, PT ;  /* 0x000000ff0a00720c */ /* 0x004fda0003f05270 */
[----:B-1----:R-:W-:Y:S05]  /*02e0*/  @P0 BRA `(.L_x_1) ;  /* 0x00000000000c0947 */ /* 0x002fea0003800000 */
[----:B------:R-:W2:Y:S02]  /*02f0*/  LDG.E R2, desc[UR4][R2.64] ;  /* 0x0000000402027981 */ /* 0x000ea4000c1e1900 */
[----:B--2---:R-:W-:-:S04]  /*0300*/  ISETP.NE.AND P0, PT, R2, RZ, PT ;  /* 0x000000ff0200720c */ /* 0x004fc80003f05270 */
[----:B------:R-:W-:-:S09]  /*0310*/  SEL R13, RZ, 0x1, P0 ;  /* 0x00000001ff0d7807 */ /* 0x000fd20000000000 */
.L_x_1:
[----:B------:R-:W-:Y:S05]  /*0320*/  BSYNC.RECONVERGENT B0 ;  /* 0x0000000000007941 */ /* 0x000fea0003800200 */
.L_x_0:
[----:B------:R-:W-:Y:S01]  /*0330*/  STG.E desc[UR4][R8.64], R13 ;  /* 0x0000000d08007986 */ /* 0x000fe2000c101904 */
[----:B------:R-:W-:Y:S05]  /*0340*/  EXIT ;  /* 0x000000000000794d */ /* 0x000fea0003800000 */
.L_x_2:
[----:B------:R-:W-:-:S00]  /*0350*/  BRA `(.L_x_2) ;  /* 0xfffffffc00fc7947 */ /* 0x000fc0000383ffff */
[----:B------:R-:W-:-:S00]  /*0360*/  NOP ;  /* 0x0000000000007918 */ /* 0x000fc00000000000 */
        /* <DEDUP_REMOVED lines=9> */
.L_x_8:


//--------------------- .text._Z8f1KernelPiS_S_S_S_i --------------------------
	.section	.text._Z8f1KernelPiS_S_S_S_i,"ax",@progbits
	.align	128
        .global         _Z8f1KernelPiS_S_S_S_i
        .type           _Z8f1KernelPiS_S_S_S_i,@function
        .size           _Z8f1KernelPiS_S_S_S_i,(.L_x_9 - _Z8f1KernelPiS_S_S_S_i)
        .other          _Z8f1KernelPiS_S_S_S_i,@"STO_CUDA_ENTRY STV_DEFAULT"
_Z8f1KernelPiS_S_S_S_i:
.text._Z8f1KernelPiS_S_S_S_i:
        /* <DEDUP_REMOVED lines=10> */
[----:B------:R-:W2:Y:S08]  /*00a0*/  LDC.64 R2, c[0x0][0x388] ;  /* 0x0000e200ff027b82 */ /* 0x000eb00000000a00 */
[----:B------:R-:W3:Y:S01]  /*00b0*/  LDC.64 R6, c[0x0][0x390] ;  /* 0x0000e400ff067b82 */ /* 0x000ee20000000a00 */
[----:B0-----:R-:W-:-:S07]  /*00c0*/  IMAD.WIDE R4, R11, 0x4, R4 ;  /* 0x000000040b047825 */ /* 0x001fce00078e0204 */
[----:B------:R-:W0:Y:S01]  /*00d0*/  LDC.64 R8, c[0x0][0x398] ;  /* 0x0000e600ff087b82 */ /* 0x000e220000000a00 */
[----:B-1----:R-:W4:Y:S01]  /*00e0*/  LDG.E R0, desc[UR4][R4.64] ;  /* 0x0000000404007981 */ /* 0x002f22000c1e1900 */
[----:B--2---:R-:W-:Y:S01]  /*00f0*/  IMAD.WIDE R2, R11, 0x4, R2 ;  /* 0x000000040b027825 */ /* 0x004fe200078e0202 */
[----:B----4-:R-:W-:-:S13]  /*0100*/  ISETP.NE.AND P0, PT, R0, 0x1, PT ;  /* 0x000000010000780c */ /* 0x010fda0003f05270 */
[----:B------:R-:W2:Y:S01]  /*0110*/  @!P0 LDG.E R0, desc[UR4][R2.64] ;  /* 0x0000000402008981 */ /* 0x000ea2000c1e1900 */
[----:B------:R-:W-:Y:S02]  /*0120*/  IMAD.MOV.U32 R13, RZ, RZ, RZ ;  /* 0x000000ffff0d7224 */ /* 0x000fe400078e00ff */
[----:B---3--:R-:W-:Y:S01]  /*0130*/  IMAD.WIDE R6, R11, 0x4, R6 ;  /* 0x000000040b067825 */ /* 0x008fe200078e0206 */
[----:B--2---:R-:W-:-:S04]  /*0140*/  @!P0 ISETP.NE.AND P1, PT, R0, 0x1, PT ;  /* 0x000000010000880c */ /* 0x004fc80003f25270 */
[----:B------:R-:W-:-:S05]  /*0150*/  @!P0 SEL R13, RZ, 0x1, P1 ;  /* 0x00000001ff0d8807 */ /* 0x000fca0000800000 */
[----:B------:R1:W-:Y:S04]  /*0160*/  STG.E desc[UR4][R6.64], R13 ;  /* 0x0000000d06007986 */ /* 0x0003e8000c101904 */
[----:B------:R-:W2:Y:S01]  /*0170*/  LDG.E R0, desc[UR4][R4.64] ;  /* 0x0000000404007981 */ /* 0x000ea2000c1e1900 */
[----:B------:R-:W-:Y:S02]  /*0180*/  IMAD.MOV.U32 R15, RZ, RZ, RZ ;  /* 0x000000ffff0f7224 */ /* 0x000fe400078e00ff */
[----:B0-----:R-:W-:Y:S01]  /*0190*/  IMAD.WIDE R8, R11, 0x4, R8 ;  /* 0x000000040b087825 */ /* 0x001fe200078e0208 */
[----:B-1----:R-:W0:Y:S01]  /*01a0*/  LDC.64 R6, c[0x0][0x3a0] ;  /* 0x0000e800ff067b82 */ /* 0x002e220000000a00 */
[----:B--2---:R-:W-:-:S13]  /*01b0*/  ISETP.NE.AND P0, PT, R0, RZ, PT ;  /* 0x000000ff0000720c */ /* 0x004fda0003f05270 */
[----:B------:R-:W2:Y:S02]  /*01c0*/  @!P0 LDG.E R0, desc[UR4][R2.64] ;  /* 0x0000000402008981 */ /* 0x000ea4000c1e1900 */
[----:B--2---:R-:W-:-:S04]  /*01d0*/  @!P0 ISETP.NE.AND P1, PT, R0, 0x1, PT ;  /* 0x000000010000880c */ /* 0x004fc80003f25270 */
[----:B------:R-:W-:-:S05]  /*01e0*/  @!P0 SEL R15, RZ, 0x1, P1 ;  /* 0x00000001ff0f8807 */ /* 0x000fca0000800000 */
[----:B------:R1:W-:Y:S04]  /*01f0*/  STG.E desc[UR4][R8.64], R15 ;  /* 0x0000000f08007986 */ /* 0x0003e8000c101904 */
[----:B------:R-:W2:Y:S01]  /*0200*/  LDG.E R0, desc[UR4][R4.64] ;  /* 0x0000000404007981 */ /* 0x000ea2000c1e1900 */
[----:B------:R-:W-:Y:S01]  /*0210*/  BSSY.RECONVERGENT B0, `(.L_x_3) ;  /* 0x0000008000007945 */ /* 0x000fe20003800200 */
[----:B0-----:R-:W-:-:S04]  /*0220*/  IMAD.WIDE R6, R11, 0x4, R6 ;  /* 0x000000040b067825 */ /* 0x001fc800078e0206 */
[----:B------:R-:W-:Y:S01]  /*0230*/  IMAD.MOV.U32 R11, RZ, RZ, RZ ;  /* 0x000000ffff0b7224 */ /* 0x000fe200078e00ff */
[----:B--2---:R-:W-:-:S13]  /*0240*/  ISETP.NE.AND P0, PT, R0, 0x1, PT ;  /* 0x000000010000780c */ /* 0x004fda0003f05270 */
[----:B-1----:R-:W-:Y:S05]  /*0250*/  @P0 BRA `(.L_x_4) ;  /* 0x00000000000c0947 */ /* 0x002fea0003800000 */
[----:B------:R-:W2:Y:S02]  /*0260*/  LDG.E R2, desc[UR4][R2.64] ;  /* 0x0000000402027981 */ /* 0x000ea4000c1e1900 */
[----:B--2---:R-:W-:-:S04]  /*0270*/  ISETP.NE.AND P0, PT, R2, RZ, PT ;  /* 0x000000ff0200720c */ /* 0x004fc80003f05270 */
[----:B------:R-:W-:-:S09]  /*0280*/  SEL R11, RZ, 0x1, P0 ;  /* 0x00000001ff0b7807 */ /* 0x000fd20000000000 */
.L_x_4:
[----:B------:R-:W-:Y:S05]  /*0290*/  BSYNC.RECONVERGENT B0 ;  /* 0x0000000000007941 */ /* 0x000fea0003800200 */
.L_x_3:
[----:B------:R-:W-:Y:S01]  /*02a0*/  STG.E desc[UR4][R6.64], R11 ;  /* 0x0000000b06007986 */ /* 0x000fe2000c101904 */
[----:B------:R-:W-:Y:S05]  /*02b0*/  EXIT ;  /* 0x000000000000794d */ /* 0x000fea0003800000 */
.L_x_5:
        /* <DEDUP_REMOVED lines=12> */
.L_x_9:


//--------------------- .text._Z14accuracyKernelPiS_S_i --------------------------
	.section	.text._Z14accuracyKernelPiS_S_i,"ax",@progbits
	.align	128
        .global         _Z14accuracyKernelPiS_S_i
        .type           _Z14accuracyKernelPiS_S_i,@function
        .size           _Z14accuracyKernelPiS_S_i,(.L_x_10 - _Z14accuracyKernelPiS_S_i)
        .other          _Z14accuracyKernelPiS_S_i,@"STO_CUDA_ENTRY STV_DEFAULT"
_Z14accuracyKernelPiS_S_i:
.text._Z14accuracyKernelPiS_S_i:
        /* <DEDUP_REMOVED lines=12> */
[----:B0-----:R-:W-:-:S06]  /*00c0*/  IMAD.WIDE R2, R9, 0x4, R2 ;  /* 0x0000000409027825 */ /* 0x001fcc00078e0202 */
[----:B-1----:R-:W4:Y:S01]  /*00d0*/  LDG.E R2, desc[UR4][R2.64] ;  /* 0x0000000402027981 */ /* 0x002f22000c1e1900 */
[----:B--2---:R-:W-:-:S06]  /*00e0*/  IMAD.WIDE R4, R9, 0x4, R4 ;  /* 0x0000000409047825 */ /* 0x004fcc00078e0204 */
[----:B------:R-:W4:Y:S01]  /*00f0*/  LDG.E R5, desc[UR4][R4.64] ;  /* 0x0000000404057981 */ /* 0x000f22000c1e1900 */
[----:B---3--:R-:W-:Y:S01]  /*0100*/  IMAD.WIDE R6, R9, 0x4, R6 ;  /* 0x0000000409067825 */ /* 0x008fe200078e0206 */
[----:B----4-:R-:W-:-:S04]  /*0110*/  ISETP.NE.AND P0, PT, R2, R5, PT ;  /* 0x000000050200720c */ /* 0x010fc80003f05270 */
[----:B------:R-:W-:-:S05]  /*0120*/  SEL R9, RZ, 0x1, P0 ;  /* 0x00000001ff097807 */ /* 0x000fca0000000000 */
[----:B------:R-:W-:Y:S01]  /*0130*/  STG.E desc[UR4][R6.64], R9 ;  /* 0x0000000906007986 */ /* 0x000fe2000c101904 */
[----:B------:R-:W-:Y:S05]  /*0140*/  EXIT ;  /* 0x000000000000794d */ /* 0x000fea0003800000 */
.L_x_6:
        /* <DEDUP_REMOVED lines=11> */
.L_x_10:


//--------------------- .text._Z8r2KernelPfS_S_S_fi --------------------------
	.section	.text._Z8r2KernelPfS_S_S_fi,"ax",@progbits
	.align	128
        .global         _Z8r2KernelPfS_S_S_fi
        .type           _Z8r2KernelPfS_S_S_fi,@function
        .size           _Z8r2KernelPfS_S_S_fi,(.L_x_11 - _Z8r2KernelPfS_S_S_fi)
        .other          _Z8r2KernelPfS_S_S_fi,@"STO_CUDA_ENTRY STV_DEFAULT"
_Z8r2KernelPfS_S_S_fi:
.text._Z8r2KernelPfS_S_S_fi:
        /* <DEDUP_REMOVED lines=9> */
[----:B------:R-:W1:Y:S01]  /*0090*/  LDCU.64 UR4, c[0x0][0x358] ;  /* 0x00006b00ff0477ac */ /* 0x000e620008000a00 */
[----:B------:R-:W2:Y:S06]  /*00a0*/  LDCU UR6, c[0x0][0x3a0] ;  /* 0x00007400ff0677ac */ /* 0x000eac0008000800 */
[----:B------:R-:W3:Y:S08]  /*00b0*/  LDC.64 R2, c[0x0][0x380] ;  /* 0x0000e000ff027b82 */ /* 0x000ef00000000a00 */
[----:B------:R-:W4:Y:S01]  /*00c0*/  LDC.64 R6, c[0x0][0x390] ;  /* 0x0000e400ff067b82 */ /* 0x000f220000000a00 */
[----:B0-----:R-:W-:-:S07]  /*00d0*/  IMAD.WIDE R4, R11, 0x4, R4 ;  /* 0x000000040b047825 */ /* 0x001fce00078e0204 */
[----:B------:R-:W0:Y:S01]  /*00e0*/  LDC.64 R8, c[0x0][0x398] ;  /* 0x0000e600ff087b82 */ /* 0x000e220000000a00 */
[----:B-1----:R-:W5:Y:S01]  /*00f0*/  LDG.E R5, desc[UR4][R4.64] ;  /* 0x0000000404057981 */ /* 0x002f62000c1e1900 */
[----:B---3--:R-:W-:-:S05]  /*0100*/  IMAD.WIDE R2, R11, 0x4, R2 ;  /* 0x000000040b027825 */ /* 0x008fca00078e0202 */
[----:B------:R-:W5:Y:S01]  /*0110*/  LDG.E R0, desc[UR4][R2.64] ;  /* 0x0000000402007981 */ /* 0x000f62000c1e1900 */
[----:B----4-:R-:W-:-:S04]  /*0120*/  IMAD.WIDE R6, R11, 0x4, R6 ;  /* 0x000000040b067825 */ /* 0x010fc800078e0206 */
[----:B-----5:R-:W-:-:S04]  /*0130*/  FADD R0, R0, -R5 ;  /* 0x8000000500007221 */ /* 0x020fc80000000000 */
[----:B------:R-:W-:-:S05]  /*0140*/  FMUL R13, R0, R0 ;  /* 0x00000000000d7220 */ /* 0x000fca0000400000 */
[----:B------:R-:W-:Y:S04]  /*0150*/  STG.E desc[UR4][R6.64], R13 ;  /* 0x0000000d06007986 */ /* 0x000fe8000c101904 */
[----:B------:R-:W2:Y:S01]  /*0160*/  LDG.E R0, desc[UR4][R2.64] ;  /* 0x0000000402007981 */ /* 0x000ea2000c1e1900 */
[----:B0-----:R-:W-:-:S04]  /*0170*/  IMAD.WIDE R4, R11, 0x4, R8 ;  /* 0x000000040b047825 */ /* 0x001fc800078e0208 */
[----:B--2---:R-:W-:-:S04]  /*0180*/  FADD R0, R0, -UR6 ;  /* 0x8000000600007e21 */ /* 0x004fc80008000000 */
[----:B------:R-:W-:-:S05]  /*0190*/  FMUL R9, R0, R0 ;  /* 0x0000000000097220 */ /* 0x000fca0000400000 */
[----:B------:R-:W-:Y:S01]  /*01a0*/  STG.E desc[UR4][R4.64], R9 ;  /* 0x0000000904007986 */ /* 0x000fe2000c101904 */
[----:B------:R-:W-:Y:S05]  /*01b0*/  EXIT ;  /* 0x000000000000794d */ /* 0x000fea0003800000 */
.L_x_7:
        /* <DEDUP_REMOVED lines=12> */
.L_x_11:


//--------------------- .nv.shared.reserved.0     --------------------------
	.section	.nv.shared.reserved.0,"aw",@nobits
	.weak		__nv_reservedSMEM_offset_0_alias
	.size		__nv_reservedSMEM_offset_0_alias, 0, 64
	.other		__nv_reservedSMEM_offset_0_alias,@"STO_CUDA_RESERVED_SHARED STV_DEFAULT"
__nv_reservedSMEM_offset_0_alias:
	.zero		0
	.zero		64


//--------------------- .nv.constant0._Z9mccKernelPiS_S_S_S_S_i --------------------------
	.section	.nv.constant0._Z9mccKernelPiS_S_S_S_S_i,"a",@progbits
	.sectionflags	@""
	.align	4
.nv.constant0._Z9mccKernelPiS_S_S_S_S_i:
	.zero		948


//--------------------- .nv.constant0._Z8f1KernelPiS_S_S_S_i --------------------------
	.section	.nv.constant0._Z8f1KernelPiS_S_S_S_i,"a",@progbits
	.sectionflags	@""
	.align	4
.nv.constant0._Z8f1KernelPiS_S_S_S_i:
	.zero		940


//--------------------- .nv.constant0._Z14accuracyKernelPiS_S_i --------------------------
	.section	.nv.constant0._Z14accuracyKernelPiS_S_i,"a",@progbits
	.sectionflags	@""
	.align	4
.nv.constant0._Z14accuracyKernelPiS_S_i:
	.zero		924


//--------------------- .nv.constant0._Z8r2KernelPfS_S_S_fi --------------------------
	.section	.nv.constant0._Z8r2KernelPfS_S_S_fi,"a",@progbits
	.sectionflags	@""
	.align	4
.nv.constant0._Z8r2KernelPfS_S_S_fi:
	.zero		936


//--------------------- SYMBOLS --------------------------

	.type		.nv.reservedSmem.offset0,@object
	.size		.nv.reservedSmem.offset0,0x4
